	.headerflags	@"EF_CUDA_TEXMODE_UNIFIED EF_CUDA_64BIT_ADDRESS EF_CUDA_SM86 EF_CUDA_VIRTUAL_SM(EF_CUDA_SM86)"
	.elftype	@"ET_EXEC"


//--------------------- .nv.info                  --------------------------
	.section	.nv.info,"",@"SHT_CUDA_INFO"
	.align	4


	//----- nvinfo : EIATTR_REGCOUNT
	.align		4
        /*0000*/ 	.byte	0x04, 0x2f
        /*0002*/ 	.short	(.L_1 - .L_0)
	.align		4
.L_0:
        /*0004*/ 	.word	index@(triton_red_fused__to_copy_mean_pow_4)
        /*0008*/ 	.word	0x0000000c


	//----- nvinfo : EIATTR_MIN_STACK_SIZE
	.align		4
.L_1:
        /*000c*/ 	.byte	0x04, 0x12
        /*000e*/ 	.short	(.L_3 - .L_2)
	.align		4
.L_2:
        /*0010*/ 	.word	index@(triton_red_fused__to_copy_mean_pow_4)
        /*0014*/ 	.word	0x00000000


	//----- nvinfo : EIATTR_FRAME_SIZE
	.align		4
.L_3:
        /*0018*/ 	.byte	0x04, 0x11
        /*001a*/ 	.short	(.L_5 - .L_4)
	.align		4
.L_4:
        /*001c*/ 	.word	index@(triton_red_fused__to_copy_mean_pow_4)
        /*0020*/ 	.word	0x00000000


	//----- nvinfo : EIATTR_MIN_STACK_SIZE
	.align		4
.L_5:
        /*0024*/ 	.byte	0x04, 0x12
        /*0026*/ 	.short	(.L_7 - .L_6)
	.align		4
.L_6:
        /*0028*/ 	.word	index@(triton_red_fused__to_copy_mean_pow_4)
        /*002c*/ 	.word	0x00000000
.L_7:


//--------------------- .nv.info.triton_red_fused__to_copy_mean_pow_4 --------------------------
	.section	.nv.info.triton_red_fused__to_copy_mean_pow_4,"",@"SHT_CUDA_INFO"
	.sectionflags	@""
	.align	4


	//----- nvinfo : EIATTR_CUDA_API_VERSION
	.align		4
        /*0000*/ 	.byte	0x04, 0x37
        /*0002*/ 	.short	(.L_9 - .L_8)
.L_8:
        /*0004*/ 	.word	0x0000007c


	//----- nvinfo : EIATTR_SW2861232_WAR
	.align		4
.L_9:
        /*0008*/ 	.byte	0x01, 0x35
	.zero		2


	//----- nvinfo : EIATTR_PARAM_CBANK
	.align		4
        /*000c*/ 	.byte	0x04, 0x0a
        /*000e*/ 	.short	(.L_11 - .L_10)
	.align		4
.L_10:
        /*0010*/ 	.word	index@(.nv.constant0.triton_red_fused__to_copy_mean_pow_4)
        /*0014*/ 	.short	0x0160
        /*0016*/ 	.short	0x0020


	//----- nvinfo : EIATTR_CBANK_PARAM_SIZE
	.align		4
.L_11:
        /*0018*/ 	.byte	0x03, 0x19
        /*001a*/ 	.short	0x0020


	//----- nvinfo : EIATTR_KPARAM_INFO
	.align		4
        /*001c*/ 	.byte	0x04, 0x17
        /*001e*/ 	.short	(.L_13 - .L_12)
.L_12:
        /*0020*/ 	.word	0x00000000
        /*0024*/ 	.short	0x0004
        /*0026*/ 	.short	0x0018
        /*0028*/ 	.byte	0x00, 0xf4, 0x21, 0x00


	//----- nvinfo : EIATTR_KPARAM_INFO
	.align		4
.L_13:
        /*002c*/ 	.byte	0x04, 0x17
        /*002e*/ 	.short	(.L_15 - .L_14)
.L_14:
        /*0030*/ 	.word	0x00000000
        /*0034*/ 	.short	0x0003
        /*0036*/ 	.short	0x0014
        /*0038*/ 	.byte	0x00, 0xf0, 0x11, 0x00


	//----- nvinfo : EIATTR_KPARAM_INFO
	.align		4
.L_15:
        /*003c*/ 	.byte	0x04, 0x17
        /*003e*/ 	.short	(.L_17 - .L_16)
.L_16:
        /*0040*/ 	.word	0x00000000
        /*0044*/ 	.short	0x0002
        /*0046*/ 	.short	0x0010
        /*0048*/ 	.byte	0x00, 0xf0, 0x11, 0x00


	//----- nvinfo : EIATTR_KPARAM_INFO
	.align		4
.L_17:
        /*004c*/ 	.byte	0x04, 0x17
        /*004e*/ 	.short	(.L_19 - .L_18)
.L_18:
        /*0050*/ 	.word	0x00000000
        /*0054*/ 	.short	0x0001
        /*0056*/ 	.short	0x0008
        /*0058*/ 	.byte	0x00, 0xf4, 0x21, 0x00


	//----- nvinfo : EIATTR_KPARAM_INFO
	.align		4
.L_19:
        /*005c*/ 	.byte	0x04, 0x17
        /*005e*/ 	.short	(.L_21 - .L_20)
.L_20:
        /*0060*/ 	.word	0x00000000
        /*0064*/ 	.short	0x0000
        /*0066*/ 	.short	0x0000
        /*0068*/ 	.byte	0x00, 0xf4, 0x21, 0x00


	//----- nvinfo : EIATTR_MAXREG_COUNT
	.align		4
.L_21:
        /*006c*/ 	.byte	0x03, 0x1b
        /*006e*/ 	.short	0x00ff


	//----- nvinfo : EIATTR_COOP_GROUP_MASK_REGIDS
	.align		4
        /*0070*/ 	.byte	0x04, 0x29
        /*0072*/ 	.short	(.L_23 - .L_22)


	//   ....[0]....
.L_22:
        /*0074*/ 	.word	0xffffffff


	//   ....[1]....
        /*0078*/ 	.word	0xffffffff


	//   ....[2]....
        /*007c*/ 	.word	0xffffffff


	//   ....[3]....
        /*0080*/ 	.word	0xffffffff


	//   ....[4]....
        /*0084*/ 	.word	0xffffffff


	//----- nvinfo : EIATTR_COOP_GROUP_INSTR_OFFSETS
	.align		4
.L_23:
        /*0088*/ 	.byte	0x04, 0x28
        /*008a*/ 	.short	(.L_25 - .L_24)


	//   ....[0]....
.L_24:
        /*008c*/ 	.word	0x00000220


	//   ....[1]....
        /*0090*/ 	.word	0x00000250


	//   ....[2]....
        /*0094*/ 	.word	0x00000270


	//   ....[3]....
        /*0098*/ 	.word	0x00000290


	//   ....[4]....
        /*009c*/ 	.word	0x000002b0


	//----- nvinfo : EIATTR_EXIT_INSTR_OFFSETS
	.align		4
.L_25:
        /*00a0*/ 	.byte	0x04, 0x1c
        /*00a2*/ 	.short	(.L_27 - .L_26)


	//   ....[0]....
.L_26:
        /*00a4*/ 	.word	0x000002f0


	//   ....[1]....
        /*00a8*/ 	.word	0x00000350


	//----- nvinfo : EIATTR_REQNTID
	.align		4
.L_27:
        /*00ac*/ 	.byte	0x04, 0x10
        /*00ae*/ 	.short	(.L_29 - .L_28)
.L_28:
        /*00b0*/ 	.word	0x00000100
        /*00b4*/ 	.word	0x00000001
        /*00b8*/ 	.word	0x00000001
.L_29:


//--------------------- .nv.callgraph             --------------------------
	.section	.nv.callgraph,"",@"SHT_CUDA_CALLGRAPH"
	.align	4
	.sectionentsize	8
	.align		4
        /*0000*/ 	.word	0x00000000
	.align		4
        /*0004*/ 	.word	0xffffffff
	.align		4
        /*0008*/ 	.word	0x00000000
	.align		4
        /*000c*/ 	.word	0xfffffffe
	.align		4
        /*0010*/ 	.word	0x00000000
	.align		4
        /*0014*/ 	.word	0xfffffffd
	.align		4
        /*0018*/ 	.word	0x00000000
	.align		4
        /*001c*/ 	.word	0xfffffffc


//--------------------- .nv.rel.action            --------------------------
	.section	.nv.rel.action,"",@"SHT_CUDA_RELOCINFO"
	.align	8
	.sectionentsize	8
        /*0000*/ 	.byte	0x73, 0x00, 0x00, 0x00, 0x00, 0x00, 0x00, 0x00, 0x00, 0x00, 0x00, 0x11, 0x25, 0x00, 0x05, 0x36


//--------------------- .nv.constant0.triton_red_fused__to_copy_mean_pow_4 --------------------------
	.section	.nv.constant0.triton_red_fused__to_copy_mean_pow_4,"a",@progbits
	.sectionflags	@""
	.align	4
.nv.constant0.triton_red_fused__to_copy_mean_pow_4:
	.zero		384


//--------------------- .text.triton_red_fused__to_copy_mean_pow_4 --------------------------
	.section	.text.triton_red_fused__to_copy_mean_pow_4,"ax",@progbits
	.sectionflags	@"SHF_BARRIERS=1"
	.sectioninfo	@"SHI_REGISTERS=12"
	.align	128
        .global         triton_red_fused__to_copy_mean_pow_4
        .type           triton_red_fused__to_copy_mean_pow_4,@function
        .size           triton_red_fused__to_copy_mean_pow_4,(.L_x_1 - triton_red_fused__to_copy_mean_pow_4)
        .other          triton_red_fused__to_copy_mean_pow_4,@"STO_CUDA_ENTRY STV_DEFAULT"
triton_red_fused__to_copy_mean_pow_4:
.text.triton_red_fused__to_copy_mean_pow_4:
[----:B------:R-:W-:Y:S02]  /*0000*/  IMAD.MOV.U32 R1, RZ, RZ, c[0x0][0x28] ;  /* 0x00000a00ff017624 */ /* 0x000fe400078e00ff */
[----:B------:R-:W0:Y:S01]  /*0010*/  S2R R0, SR_TID.X ;  /* 0x0000000000007919 */ /* 0x000e220000002100 */
[----:B------:R-:W-:-:S03]  /*0020*/  ULDC.64 UR4, c[0x0][0x118] ;  /* 0x0000460000047ab9 */ /* 0x000fc60000000a00 */
[----:B------:R-:W1:Y:S01]  /*0030*/  S2R R3, SR_CTAID.X ;  /* 0x0000000000037919 */ /* 0x000e620000002500 */
[----:B0-----:R-:W-:Y:S01]  /*0040*/  SHF.R.U32.HI R2, RZ, 0x5, R0 ;  /* 0x00000005ff027819 */ /* 0x001fe20000011600 */
[----:B-1----:R-:W-:-:S03]  /*0050*/  IMAD.SHL.U32 R3, R3, 0x8, RZ ;  /* 0x0000000803037824 */ /* 0x002fc600078e00ff */
[----:B------:R-:W-:-:S04]  /*0060*/  SGXT.U32 R2, R2, 0x3 ;  /* 0x000000030202781a */ /* 0x000fc80000000000 */
[----:B------:R-:W-:-:S04]  /*0070*/  LOP3.LUT R4, R2, R3, RZ, 0xfc, !PT ;  /* 0x0000000302047212 */ /* 0x000fc800078efcff */
[C---:B------:R-:W-:Y:S01]  /*0080*/  ISETP.GE.AND P0, PT, R4.reuse, 0x15180, PT ;  /* 0x000151800400780c */ /* 0x040fe20003f06270 */
[----:B------:R-:W-:-:S05]  /*0090*/  IMAD.HI R5, R4, 0x2aaaaaab, RZ ;  /* 0x2aaaaaab04057827 */ /* 0x000fca00078e02ff */
[----:B------:R-:W-:-:S04]  /*00a0*/  SHF.R.U32.HI R6, RZ, 0x1f, R5 ;  /* 0x0000001fff067819 */ /* 0x000fc80000011605 */
[----:B------:R-:W-:Y:S02]  /*00b0*/  LEA.HI.SX32 R7, R5, R6, 0x1e ;  /* 0x0000000605077211 */ /* 0x000fe400078ff2ff */
[----:B------:R-:W-:-:S03]  /*00c0*/  SHF.L.U32 R5, R0, 0x2, RZ ;  /* 0x0000000200057819 */ /* 0x000fc600000006ff */
[----:B------:R-:W-:Y:S01]  /*00d0*/  IMAD R6, R7, -0x18, R4 ;  /* 0xffffffe807067824 */ /* 0x000fe200078e0204 */
[----:B------:R-:W-:-:S05]  /*00e0*/  LOP3.LUT R5, R5, 0x7c, RZ, 0xc0, !PT ;  /* 0x0000007c05057812 */ /* 0x000fca00078ec0ff */
[----:B------:R-:W-:Y:S01]  /*00f0*/  IMAD R6, R6, 0x80, R5 ;  /* 0x0000008006067824 */ /* 0x000fe200078e0205 */
[----:B------:R-:W-:-:S03]  /*0100*/  MOV R5, 0x2 ;  /* 0x0000000200057802 */ /* 0x000fc60000000f00 */
[----:B------:R-:W-:Y:S02]  /*0110*/  IMAD R4, R7, 0x2400, R6 ;  /* 0x0000240007047824 */ /* 0x000fe400078e0206 */
[----:B------:R-:W-:Y:S02]  /*0120*/  CS2R R6, SRZ ;  /* 0x0000000000067805 */ /* 0x000fe4000001ff00 */
[----:B------:R-:W-:-:S05]  /*0130*/  IMAD.WIDE R4, R4, R5, c[0x0][0x160] ;  /* 0x0000580004047625 */ /* 0x000fca00078e0205 */
[----:B------:R-:W2:Y:S01]  /*0140*/  @!P0 LDG.E.EF.64 R6, [R4.64] ;  /* 0x0000000404068981 */ /* 0x000ea2000c0e1b00 */
[----:B------:R-:W-:Y:S02]  /*0150*/  LOP3.LUT R3, R3, 0x7, R0, 0xf8, !PT ;  /* 0x0000000703037812 */ /* 0x000fe400078ef800 */
[----:B--2---:R-:W-:-:S05]  /*0160*/  PRMT R8, R6, 0x7632, R8 ;  /* 0x0000763206087816 */ /* 0x004fca0000000008 */
[----:B------:R-:W-:Y:S01]  /*0170*/  IMAD.U32 R9, R8, 0x10000, RZ ;  /* 0x0001000008097824 */ /* 0x000fe200078e00ff */
[----:B------:R-:W-:Y:S02]  /*0180*/  SHF.L.U32 R8, R6, 0x10, RZ ;  /* 0x0000001006087819 */ /* 0x000fe400000006ff */
[----:B------:R-:W-:Y:S01]  /*0190*/  PRMT R6, R7, 0x7632, R6 ;  /* 0x0000763207067816 */ /* 0x000fe20000000006 */
[----:B------:R-:W-:Y:S01]  /*01a0*/  FMUL R9, R9, R9 ;  /* 0x0000000909097220 */ /* 0x000fe20000400000 */
[----:B------:R-:W-:Y:S02]  /*01b0*/  IMAD.U32 R7, R7, 0x10000, RZ ;  /* 0x0001000007077824 */ /* 0x000fe400078e00ff */
[----:B------:R-:W-:Y:S01]  /*01c0*/  SHF.L.U32 R6, R6, 0x10, RZ ;  /* 0x0000001006067819 */ /* 0x000fe200000006ff */
[----:B------:R-:W-:-:S04]  /*01d0*/  FFMA R8, R8, R8, R9 ;  /* 0x0000000808087223 */ /* 0x000fc80000000009 */
[----:B------:R-:W-:-:S04]  /*01e0*/  FFMA R7, R7, R7, R8 ;  /* 0x0000000707077223 */ /* 0x000fc80000000008 */
[----:B------:R-:W-:-:S05]  /*01f0*/  FFMA R7, R6, R6, R7 ;  /* 0x0000000606077223 */ /* 0x000fca0000000007 */
[----:B------:R-:W-:Y:S02]  /*0200*/  FSEL R7, R7, RZ, !P0 ;  /* 0x000000ff07077208 */ /* 0x000fe40004000000 */
[----:B------:R-:W-:-:S03]  /*0210*/  LOP3.LUT P0, RZ, R0, 0xf8, RZ, 0xc0, !PT ;  /* 0x000000f800ff7812 */ /* 0x000fc6000780c0ff */
[----:B------:R-:W0:Y:S01]  /*0220*/  SHFL.BFLY PT, R4, R7, 0x10, 0x1f ;  /* 0x0e001f0007047f89 */ /* 0x000e2200000e0000 */
[----:B------:R-:W-:Y:S01]  /*0230*/  ISETP.LT.AND P0, PT, R3, 0x15180, !P0 ;  /* 0x000151800300780c */ /* 0x000fe20004701270 */
[----:B0-----:R-:W-:-:S05]  /*0240*/  FADD R4, R7, R4 ;  /* 0x0000000407047221 */ /* 0x001fca0000000000 */
[----:B------:R-:W0:Y:S02]  /*0250*/  SHFL.BFLY PT, R5, R4, 0x8, 0x1f ;  /* 0x0d001f0004057f89 */ /* 0x000e2400000e0000 */
[----:B0-----:R-:W-:-:S05]  /*0260*/  FADD R5, R4, R5 ;  /* 0x0000000504057221 */ /* 0x001fca0000000000 */
[----:B------:R-:W0:Y:S02]  /*0270*/  SHFL.BFLY PT, R6, R5, 0x4, 0x1f ;  /* 0x0c801f0005067f89 */ /* 0x000e2400000e0000 */
[----:B0-----:R-:W-:-:S05]  /*0280*/  FADD R6, R5, R6 ;  /* 0x0000000605067221 */ /* 0x001fca0000000000 */
[----:B------:R-:W0:Y:S02]  /*0290*/  SHFL.BFLY PT, R9, R6, 0x2, 0x1f ;  /* 0x0c401f0006097f89 */ /* 0x000e2400000e0000 */
[----:B0-----:R-:W-:-:S05]  /*02a0*/  FADD R9, R6, R9 ;  /* 0x0000000906097221 */ /* 0x001fca0000000000 */
[----:B------:R-:W0:Y:S02]  /*02b0*/  SHFL.BFLY PT, R8, R9, 0x1, 0x1f ;  /* 0x0c201f0009087f89 */ /* 0x000e2400000e0000 */
[----:B0-----:R-:W-:-:S05]  /*02c0*/  FADD R7, R9, R8 ;  /* 0x0000000809077221 */ /* 0x001fca0000000000 */
[----:B------:R0:W-:Y:S04]  /*02d0*/  STS [R2.X4], R7 ;  /* 0x0000000702007388 */ /* 0x0001e80000004800 */
[----:B------:R-:W-:Y:S06]  /*02e0*/  BAR.SYNC.DEFER_BLOCKING 0x0 ;  /* 0x0000000000007b1d */ /* 0x000fec0000010000 */
[----:B------:R-:W-:Y:S05]  /*02f0*/  @!P0 EXIT ;  /* 0x000000000000894d */ /* 0x000fea0003800000 */
[----:B0-----:R-:W-:Y:S02]  /*0300*/  LOP3.LUT R0, R0, 0x7, RZ, 0xc0, !PT ;  /* 0x0000000700007812 */ /* 0x001fe400078ec0ff */
[----:B------:R-:W-:-:S03]  /*0310*/  MOV R2, 0x4 ;  /* 0x0000000400027802 */ /* 0x000fc60000000f00 */
[----:B------:R-:W0:Y:S02]  /*0320*/  LDS R5, [R0.X4] ;  /* 0x0000000000057984 */ /* 0x000e240000004800 */
[----:B------:R-:W-:-:S05]  /*0330*/  IMAD.WIDE R2, R3, R2, c[0x0][0x168] ;  /* 0x00005a0003027625 */ /* 0x000fca00078e0202 */
[----:B0-----:R-:W-:Y:S01]  /*0340*/  STG.E [R2.64], R5 ;  /* 0x0000000502007986 */ /* 0x001fe2000c101904 */
[----:B------:R-:W-:Y:S05]  /*0350*/  EXIT ;  /* 0x000000000000794d */ /* 0x000fea0003800000 */
.L_x_0:
[----:B------:R-:W-:-:S00]  /*0360*/  BRA `(.L_x_0) ;  /* 0xfffffff000007947 */ /* 0x000fc0000383ffff */
[----:B------:R-:W-:-:S00]  /*0370*/  NOP ;  /* 0x0000000000007918 */ /* 0x000fc00000000000 */
        /* <DEDUP_REMOVED lines=8> */
.L_x_1:


//--------------------- .nv.shared.triton_red_fused__to_copy_mean_pow_4 --------------------------
	.section	.nv.shared.triton_red_fused__to_copy_mean_pow_4,"aw",@nobits
	.sectionflags	@""
	.align	16
